//
// Generated by NVIDIA NVVM Compiler
//
// Compiler Build ID: CL-36424714
// Cuda compilation tools, release 13.0, V13.0.88
// Based on NVVM 20.0.0
//

.version 9.0
.target sm_100
.address_size 64

	// .globl	bce_forward

.visible .entry bce_forward(
	.param .align 1 .b8 bce_forward_param_0[1],
	.param .u64 bce_forward_param_1,
	.param .u64 .ptr .align 1 bce_forward_param_2,
	.param .u64 .ptr .align 1 bce_forward_param_3,
	.param .u64 .ptr .align 1 bce_forward_param_4
)
{
	.reg .pred 	%p<5>;
	.reg .b32 	%r<11>;
	.reg .b32 	%f<41>;
	.reg .b64 	%rd<13>;

	ld.param.u64 	%rd5, [bce_forward_param_1];
	ld.param.u64 	%rd2, [bce_forward_param_2];
	ld.param.u64 	%rd3, [bce_forward_param_3];
	ld.param.u64 	%rd4, [bce_forward_param_4];
	mov.u32 	%r1, %ctaid.x;
	mov.u32 	%r2, %ntid.x;
	mov.u32 	%r3, %tid.x;
	mad.lo.s32 	%r4, %r1, %r2, %r3;
	cvt.u64.u32 	%rd1, %r4;
	setp.le.u64 	%p1, %rd5, %rd1;
	@%p1 bra 	$L__BB0_2;
	cvta.to.global.u64 	%rd6, %rd2;
	cvta.to.global.u64 	%rd7, %rd3;
	cvta.to.global.u64 	%rd8, %rd4;
	shl.b64 	%rd9, %rd1, 2;
	add.s64 	%rd10, %rd6, %rd9;
	ld.global.f32 	%f1, [%rd10];
	add.s64 	%rd11, %rd7, %rd9;
	ld.global.f32 	%f2, [%rd11];
	max.f32 	%f3, %f1, 0f00000000;
	mul.f32 	%f4, %f1, %f2;
	sub.f32 	%f5, %f3, %f4;
	abs.f32 	%f6, %f1;
	fma.rn.f32 	%f7, %f6, 0fBBBB989D, 0f3F000000;
	cvt.sat.f32.f32 	%f8, %f7;
	mov.f32 	%f9, 0f4B400001;
	mov.f32 	%f10, 0f437C0000;
	fma.rm.f32 	%f11, %f8, %f10, %f9;
	add.f32 	%f12, %f11, 0fCB40007F;
	neg.f32 	%f13, %f12;
	fma.rn.f32 	%f14, %f6, 0fBFB8AA3B, %f13;
	fma.rn.f32 	%f15, %f6, 0fB2A57060, %f14;
	mov.b32 	%r5, %f11;
	shl.b32 	%r6, %r5, 23;
	mov.b32 	%f16, %r6;
	ex2.approx.ftz.f32 	%f17, %f15;
	fma.rn.f32 	%f18, %f17, %f16, 0f3F800000;
	setp.lt.f32 	%p2, %f18, 0f00800000;
	mul.f32 	%f19, %f18, 0f4B000000;
	selp.f32 	%f20, %f19, %f18, %p2;
	selp.f32 	%f21, 0fC1B80000, 0f00000000, %p2;
	mov.b32 	%r7, %f20;
	add.s32 	%r8, %r7, -1059760811;
	and.b32  	%r9, %r8, -8388608;
	sub.s32 	%r10, %r7, %r9;
	mov.b32 	%f22, %r10;
	cvt.rn.f32.s32 	%f23, %r9;
	fma.rn.f32 	%f24, %f23, 0f34000000, %f21;
	add.f32 	%f25, %f22, 0fBF800000;
	fma.rn.f32 	%f26, %f25, 0fBE055027, 0f3E1039F6;
	fma.rn.f32 	%f27, %f26, %f25, 0fBDF8CDCC;
	fma.rn.f32 	%f28, %f27, %f25, 0f3E0F2955;
	fma.rn.f32 	%f29, %f28, %f25, 0fBE2AD8B9;
	fma.rn.f32 	%f30, %f29, %f25, 0f3E4CED0B;
	fma.rn.f32 	%f31, %f30, %f25, 0fBE7FFF22;
	fma.rn.f32 	%f32, %f31, %f25, 0f3EAAAA78;
	fma.rn.f32 	%f33, %f32, %f25, 0fBF000000;
	mul.f32 	%f34, %f25, %f33;
	fma.rn.f32 	%f35, %f34, %f25, %f25;
	fma.rn.f32 	%f36, %f24, 0f3F317218, %f35;
	setp.gt.u32 	%p3, %r7, 2139095039;
	fma.rn.f32 	%f37, %f20, 0f7F800000, 0f7F800000;
	selp.f32 	%f38, %f37, %f36, %p3;
	setp.eq.f32 	%p4, %f20, 0f00000000;
	selp.f32 	%f39, 0fFF800000, %f38, %p4;
	add.f32 	%f40, %f5, %f39;
	add.s64 	%rd12, %rd8, %rd9;
	st.global.f32 	[%rd12], %f40;
$L__BB0_2:
	ret;

}
	// .globl	bce_backward
.visible .entry bce_backward(
	.param .align 1 .b8 bce_backward_param_0[1],
	.param .u64 bce_backward_param_1,
	.param .u64 .ptr .align 1 bce_backward_param_2,
	.param .u64 .ptr .align 1 bce_backward_param_3,
	.param .u64 .ptr .align 1 bce_backward_param_4,
	.param .u64 .ptr .align 1 bce_backward_param_5,
	.param .u64 .ptr .align 1 bce_backward_param_6
)
{
	.reg .pred 	%p<2>;
	.reg .b32 	%r<7>;
	.reg .b32 	%f<22>;
	.reg .b64 	%rd<19>;
	.reg .b64 	%fd<8>;

	ld.param.u64 	%rd7, [bce_backward_param_1];
	ld.param.u64 	%rd2, [bce_backward_param_2];
	ld.param.u64 	%rd3, [bce_backward_param_3];
	ld.param.u64 	%rd4, [bce_backward_param_4];
	ld.param.u64 	%rd5, [bce_backward_param_5];
	ld.param.u64 	%rd6, [bce_backward_param_6];
	mov.u32 	%r1, %ctaid.x;
	mov.u32 	%r2, %ntid.x;
	mov.u32 	%r3, %tid.x;
	mad.lo.s32 	%r4, %r1, %r2, %r3;
	cvt.u64.u32 	%rd1, %r4;
	setp.le.u64 	%p1, %rd7, %rd1;
	@%p1 bra 	$L__BB1_2;
	cvta.to.global.u64 	%rd8, %rd2;
	cvta.to.global.u64 	%rd9, %rd4;
	cvta.to.global.u64 	%rd10, %rd6;
	cvta.to.global.u64 	%rd11, %rd3;
	cvta.to.global.u64 	%rd12, %rd5;
	shl.b64 	%rd13, %rd1, 2;
	add.s64 	%rd14, %rd8, %rd13;
	ld.global.f32 	%f1, [%rd14];
	add.s64 	%rd15, %rd9, %rd13;
	ld.global.f32 	%f2, [%rd15];
	add.s64 	%rd16, %rd10, %rd13;
	ld.global.f32 	%f3, [%rd16];
	cvt.f64.f32 	%fd1, %f2;
	mov.f64 	%fd2, 0d3FF0000000000000;
	sub.f64 	%fd3, %fd2, %fd1;
	fma.rn.f32 	%f4, %f1, 0f3BBB989D, 0f3F000000;
	cvt.sat.f32.f32 	%f5, %f4;
	mov.f32 	%f6, 0f4B400001;
	mov.f32 	%f7, 0f437C0000;
	fma.rm.f32 	%f8, %f5, %f7, %f6;
	add.f32 	%f9, %f8, 0fCB40007F;
	neg.f32 	%f10, %f9;
	fma.rn.f32 	%f11, %f1, 0f3FB8AA3B, %f10;
	fma.rn.f32 	%f12, %f1, 0f32A57060, %f11;
	mov.b32 	%r5, %f8;
	shl.b32 	%r6, %r5, 23;
	mov.b32 	%f13, %r6;
	ex2.approx.ftz.f32 	%f14, %f12;
	mul.f32 	%f15, %f14, %f13;
	cvt.f64.f32 	%fd4, %f15;
	add.f64 	%fd5, %fd4, 0d3FF0000000000000;
	rcp.rn.f64 	%fd6, %fd5;
	sub.f64 	%fd7, %fd3, %fd6;
	cvt.rn.f32.f64 	%f16, %fd7;
	add.s64 	%rd17, %rd11, %rd13;
	ld.global.f32 	%f17, [%rd17];
	fma.rn.f32 	%f18, %f3, %f16, %f17;
	st.global.f32 	[%rd17], %f18;
	add.s64 	%rd18, %rd12, %rd13;
	ld.global.f32 	%f19, [%rd18];
	mul.f32 	%f20, %f1, %f3;
	sub.f32 	%f21, %f19, %f20;
	st.global.f32 	[%rd18], %f21;
$L__BB1_2:
	ret;

}


// ===== COMPILED SASS (sm_100) =====

	.target	sm_100

	.elftype	@"ET_EXEC"


//--------------------- .note.nv.tkinfo           --------------------------
	.section	.note.nv.tkinfo,"",@"SHT_NOTE"
	.sectionflags	@"SHF_NOTE_NV_TKINFO"
	.tkinfo
        /*0018*/ 	.word	0x00000002
        /*0030*/ 	.string	""
        /*0030*/ 	.string	"ptxas"
        /*0030*/ 	.string	"Cuda compilation tools, release 13.0, V13.0.88"
        /*0030*/ 	.string	"Build cuda_13.0.r13.0/compiler.36424714_0"
        /*0030*/ 	.string	"-arch sm_100 -m 64 "



//--------------------- .note.nv.cuinfo           --------------------------
	.section	.note.nv.cuinfo,"",@"SHT_NOTE"
	.sectionflags	@"SHF_NOTE_NV_CUINFO"
        /*0018*/ 	.short	0x0002
        /*001a*/ 	.short	0x0064
        /*001c*/ 	.short	0x0082
	.zero		2


//--------------------- .nv.info                  --------------------------
	.section	.nv.info,"",@"SHT_CUDA_INFO"
	.align	4


	//----- nvinfo : EIATTR_REGCOUNT
	.align		4
        /*0000*/ 	.byte	0x04, 0x2f
        /*0002*/ 	.short	(.L_1 - .L_0)
	.align		4
.L_0:
        /*0004*/ 	.word	index@(bce_forward)
        /*0008*/ 	.word	0x0000000d


	//----- nvinfo : EIATTR_FRAME_SIZE
	.align		4
.L_1:
        /*000c*/ 	.byte	0x04, 0x11
        /*000e*/ 	.short	(.L_3 - .L_2)
	.align		4
.L_2:
        /*0010*/ 	.word	index@(bce_forward)
        /*0014*/ 	.word	0x00000000


	//----- nvinfo : EIATTR_REGCOUNT
	.align		4
.L_3:
        /*0018*/ 	.byte	0x04, 0x2f
        /*001a*/ 	.short	(.L_5 - .L_4)
	.align		4
.L_4:
        /*001c*/ 	.word	index@(bce_backward)
        /*0020*/ 	.word	0x00000014


	//----- nvinfo : EIATTR_FRAME_SIZE
	.align		4
.L_5:
        /*0024*/ 	.byte	0x04, 0x11
        /*0026*/ 	.short	(.L_7 - .L_6)
	.align		4
.L_6:
        /*0028*/ 	.word	index@($__internal_0_$__cuda_sm20_dblrcp_rn_slowpath_v3)
        /*002c*/ 	.word	0x00000000


	//----- nvinfo : EIATTR_FRAME_SIZE
	.align		4
.L_7:
        /*0030*/ 	.byte	0x04, 0x11
        /*0032*/ 	.short	(.L_9 - .L_8)
	.align		4
.L_8:
        /*0034*/ 	.word	index@(bce_backward)
        /*0038*/ 	.word	0x00000000


	//----- nvinfo : EIATTR_MIN_STACK_SIZE
	.align		4
.L_9:
        /*003c*/ 	.byte	0x04, 0x12
        /*003e*/ 	.short	(.L_11 - .L_10)
	.align		4
.L_10:
        /*0040*/ 	.word	index@(bce_backward)
        /*0044*/ 	.word	0x00000000


	//----- nvinfo : EIATTR_MIN_STACK_SIZE
	.align		4
.L_11:
        /*0048*/ 	.byte	0x04, 0x12
        /*004a*/ 	.short	(.L_13 - .L_12)
	.align		4
.L_12:
        /*004c*/ 	.word	index@(bce_forward)
        /*0050*/ 	.word	0x00000000
.L_13:


//--------------------- .nv.compat                --------------------------
	.section	.nv.compat,"",@"SHT_CUDA_COMPAT_INFO"
	.align	4
        /*0000*/ 	.byte	0x02, 0x09, 0x00, 0x00, 0x02, 0x02, 0x01, 0x00, 0x02, 0x05, 0x05, 0x00, 0x03, 0x07, 0x01, 0x01
        /*0010*/ 	.byte	0x02, 0x03, 0x00, 0x00, 0x02, 0x06, 0x01, 0x00, 0x04, 0x0b, 0x08, 0x00, 0x01, 0x00, 0x00, 0x00
        /*0020*/ 	.byte	0x00, 0x00, 0x00, 0x00


//--------------------- .nv.info.bce_backward     --------------------------
	.section	.nv.info.bce_backward,"",@"SHT_CUDA_INFO"
	.sectionflags	@""
	.align	4


	//----- nvinfo : EIATTR_CUDA_API_VERSION
	.align		4
        /*0000*/ 	.byte	0x04, 0x37
        /*0002*/ 	.short	(.L_15 - .L_14)
.L_14:
        /*0004*/ 	.word	0x00000082


	//----- nvinfo : EIATTR_KPARAM_INFO
	.align		4
.L_15:
        /*0008*/ 	.byte	0x04, 0x17
        /*000a*/ 	.short	(.L_17 - .L_16)
.L_16:
        /*000c*/ 	.word	0x00000000
        /*0010*/ 	.short	0x0006
        /*0012*/ 	.short	0x0030
        /*0014*/ 	.byte	0x00, 0xf5, 0x21, 0x00


	//----- nvinfo : EIATTR_KPARAM_INFO
	.align		4
.L_17:
        /*0018*/ 	.byte	0x04, 0x17
        /*001a*/ 	.short	(.L_19 - .L_18)
.L_18:
        /*001c*/ 	.word	0x00000000
        /*0020*/ 	.short	0x0005
        /*0022*/ 	.short	0x0028
        /*0024*/ 	.byte	0x00, 0xf5, 0x21, 0x00


	//----- nvinfo : EIATTR_KPARAM_INFO
	.align		4
.L_19:
        /*0028*/ 	.byte	0x04, 0x17
        /*002a*/ 	.short	(.L_21 - .L_20)
.L_20:
        /*002c*/ 	.word	0x00000000
        /*0030*/ 	.short	0x0004
        /*0032*/ 	.short	0x0020
        /*0034*/ 	.byte	0x00, 0xf5, 0x21, 0x00


	//----- nvinfo : EIATTR_KPARAM_INFO
	.align		4
.L_21:
        /*0038*/ 	.byte	0x04, 0x17
        /*003a*/ 	.short	(.L_23 - .L_22)
.L_22:
        /*003c*/ 	.word	0x00000000
        /*0040*/ 	.short	0x0003
        /*0042*/ 	.short	0x0018
        /*0044*/ 	.byte	0x00, 0xf5, 0x21, 0x00


	//----- nvinfo : EIATTR_KPARAM_INFO
	.align		4
.L_23:
        /*0048*/ 	.byte	0x04, 0x17
        /*004a*/ 	.short	(.L_25 - .L_24)
.L_24:
        /*004c*/ 	.word	0x00000000
        /*0050*/ 	.short	0x0002
        /*0052*/ 	.short	0x0010
        /*0054*/ 	.byte	0x00, 0xf5, 0x21, 0x00


	//----- nvinfo : EIATTR_KPARAM_INFO
	.align		4
.L_25:
        /*0058*/ 	.byte	0x04, 0x17
        /*005a*/ 	.short	(.L_27 - .L_26)
.L_26:
        /*005c*/ 	.word	0x00000000
        /*0060*/ 	.short	0x0001
        /*0062*/ 	.short	0x0008
        /*0064*/ 	.byte	0x00, 0xf0, 0x21, 0x00


	//----- nvinfo : EIATTR_KPARAM_INFO
	.align		4
.L_27:
        /*0068*/ 	.byte	0x04, 0x17
        /*006a*/ 	.short	(.L_29 - .L_28)
.L_28:
        /*006c*/ 	.word	0x00000000
        /*0070*/ 	.short	0x0000
        /*0072*/ 	.short	0x0000
        /*0074*/ 	.byte	0x00, 0xf0, 0x05, 0x00


	//----- nvinfo : EIATTR_SPARSE_MMA_MASK
	.align		4
.L_29:
        /*0078*/ 	.byte	0x03, 0x50
        /*007a*/ 	.short	0x0000


	//----- nvinfo : EIATTR_MAXREG_COUNT
	.align		4
        /*007c*/ 	.byte	0x03, 0x1b
        /*007e*/ 	.short	0x00ff


	//----- nvinfo : EIATTR_MERCURY_ISA_VERSION
	.align		4
        /*0080*/ 	.byte	0x03, 0x5f
        /*0082*/ 	.short	0x0101


	//----- nvinfo : EIATTR_VRC_CTA_INIT_COUNT
	.align		4
        /*0084*/ 	.byte	0x02, 0x4a
	.zero		1
	.zero		1


	//----- nvinfo : EIATTR_EXIT_INSTR_OFFSETS
	.align		4
        /*0088*/ 	.byte	0x04, 0x1c
        /*008a*/ 	.short	(.L_31 - .L_30)


	//   ....[0]....
.L_30:
        /*008c*/ 	.word	0x00000080


	//   ....[1]....
        /*0090*/ 	.word	0x00000430


	//----- nvinfo : EIATTR_CRS_STACK_SIZE
	.align		4
.L_31:
        /*0094*/ 	.byte	0x04, 0x1e
        /*0096*/ 	.short	(.L_33 - .L_32)
.L_32:
        /*0098*/ 	.word	0x00000000


	//----- nvinfo : EIATTR_CBANK_PARAM_SIZE
	.align		4
.L_33:
        /*009c*/ 	.byte	0x03, 0x19
        /*009e*/ 	.short	0x0038


	//----- nvinfo : EIATTR_PARAM_CBANK
	.align		4
        /*00a0*/ 	.byte	0x04, 0x0a
        /*00a2*/ 	.short	(.L_35 - .L_34)
	.align		4
.L_34:
        /*00a4*/ 	.word	index@(.nv.constant0.bce_backward)
        /*00a8*/ 	.short	0x0380
        /*00aa*/ 	.short	0x0038


	//----- nvinfo : EIATTR_SW_WAR
	.align		4
.L_35:
        /*00ac*/ 	.byte	0x04, 0x36
        /*00ae*/ 	.short	(.L_37 - .L_36)
.L_36:
        /*00b0*/ 	.word	0x00000008
.L_37:


//--------------------- .nv.info.bce_forward      --------------------------
	.section	.nv.info.bce_forward,"",@"SHT_CUDA_INFO"
	.sectionflags	@""
	.align	4


	//----- nvinfo : EIATTR_CUDA_API_VERSION
	.align		4
        /*0000*/ 	.byte	0x04, 0x37
        /*0002*/ 	.short	(.L_39 - .L_38)
.L_38:
        /*0004*/ 	.word	0x00000082


	//----- nvinfo : EIATTR_KPARAM_INFO
	.align		4
.L_39:
        /*0008*/ 	.byte	0x04, 0x17
        /*000a*/ 	.short	(.L_41 - .L_40)
.L_40:
        /*000c*/ 	.word	0x00000000
        /*0010*/ 	.short	0x0004
        /*0012*/ 	.short	0x0020
        /*0014*/ 	.byte	0x00, 0xf5, 0x21, 0x00


	//----- nvinfo : EIATTR_KPARAM_INFO
	.align		4
.L_41:
        /*0018*/ 	.byte	0x04, 0x17
        /*001a*/ 	.short	(.L_43 - .L_42)
.L_42:
        /*001c*/ 	.word	0x00000000
        /*0020*/ 	.short	0x0003
        /*0022*/ 	.short	0x0018
        /*0024*/ 	.byte	0x00, 0xf5, 0x21, 0x00


	//----- nvinfo : EIATTR_KPARAM_INFO
	.align		4
.L_43:
        /*0028*/ 	.byte	0x04, 0x17
        /*002a*/ 	.short	(.L_45 - .L_44)
.L_44:
        /*002c*/ 	.word	0x00000000
        /*0030*/ 	.short	0x0002
        /*0032*/ 	.short	0x0010
        /*0034*/ 	.byte	0x00, 0xf5, 0x21, 0x00


	//----- nvinfo : EIATTR_KPARAM_INFO
	.align		4
.L_45:
        /*0038*/ 	.byte	0x04, 0x17
        /*003a*/ 	.short	(.L_47 - .L_46)
.L_46:
        /*003c*/ 	.word	0x00000000
        /*0040*/ 	.short	0x0001
        /*0042*/ 	.short	0x0008
        /*0044*/ 	.byte	0x00, 0xf0, 0x21, 0x00


	//----- nvinfo : EIATTR_KPARAM_INFO
	.align		4
.L_47:
        /*0048*/ 	.byte	0x04, 0x17
        /*004a*/ 	.short	(.L_49 - .L_48)
.L_48:
        /*004c*/ 	.word	0x00000000
        /*0050*/ 	.short	0x0000
        /*0052*/ 	.short	0x0000
        /*0054*/ 	.byte	0x00, 0xf0, 0x05, 0x00


	//----- nvinfo : EIATTR_SPARSE_MMA_MASK
	.align		4
.L_49:
        /*0058*/ 	.byte	0x03, 0x50
        /*005a*/ 	.short	0x0000


	//----- nvinfo : EIATTR_MAXREG_COUNT
	.align		4
        /*005c*/ 	.byte	0x03, 0x1b
        /*005e*/ 	.short	0x00ff


	//----- nvinfo : EIATTR_MERCURY_ISA_VERSION
	.align		4
        /*0060*/ 	.byte	0x03, 0x5f
        /*0062*/ 	.short	0x0101


	//----- nvinfo : EIATTR_VRC_CTA_INIT_COUNT
	.align		4
        /*0064*/ 	.byte	0x02, 0x4a
	.zero		1
	.zero		1


	//----- nvinfo : EIATTR_EXIT_INSTR_OFFSETS
	.align		4
        /*0068*/ 	.byte	0x04, 0x1c
        /*006a*/ 	.short	(.L_51 - .L_50)


	//   ....[0]....
.L_50:
        /*006c*/ 	.word	0x00000080


	//   ....[1]....
        /*0070*/ 	.word	0x000003e0


	//----- nvinfo : EIATTR_CBANK_PARAM_SIZE
	.align		4
.L_51:
        /*0074*/ 	.byte	0x03, 0x19
        /*0076*/ 	.short	0x0028


	//----- nvinfo : EIATTR_PARAM_CBANK
	.align		4
        /*0078*/ 	.byte	0x04, 0x0a
        /*007a*/ 	.short	(.L_53 - .L_52)
	.align		4
.L_52:
        /*007c*/ 	.word	index@(.nv.constant0.bce_forward)
        /*0080*/ 	.short	0x0380
        /*0082*/ 	.short	0x0028


	//----- nvinfo : EIATTR_SW_WAR
	.align		4
.L_53:
        /*0084*/ 	.byte	0x04, 0x36
        /*0086*/ 	.short	(.L_55 - .L_54)
.L_54:
        /*0088*/ 	.word	0x00000008
.L_55:


//--------------------- .nv.callgraph             --------------------------
	.section	.nv.callgraph,"",@"SHT_CUDA_CALLGRAPH"
	.align	4
	.sectionentsize	8
	.align		4
        /*0000*/ 	.word	0x00000000
	.align		4
        /*0004*/ 	.word	0xffffffff
	.align		4
        /*0008*/ 	.word	0x00000000
	.align		4
        /*000c*/ 	.word	0xfffffffe
	.align		4
        /*0010*/ 	.word	0x00000000
	.align		4
        /*0014*/ 	.word	0xfffffffd
	.align		4
        /*0018*/ 	.word	0x00000000
	.align		4
        /*001c*/ 	.word	0xfffffffc


//--------------------- .text.bce_backward        --------------------------
	.section	.text.bce_backward,"ax",@progbits
	.align	128
        .global         bce_backward
        .type           bce_backward,@function
        .size           bce_backward,(.L_x_8 - bce_backward)
        .other          bce_backward,@"STO_CUDA_ENTRY STV_DEFAULT"
bce_backward:
.text.bce_backward:
[----:B------:R-:W-:Y:S01]  /*0000*/  LDC R1, c[0x0][0x37c] ;  /* 0x0000df00ff017b82 */ /* 0x000fe20000000800 */
[----:B------:R-:W0:Y:S07]  /*0010*/  S2R R3, SR_TID.X ;  /* 0x0000000000037919 */ /* 0x000e2e0000002100 */
[----:B------:R-:W0:Y:S01]  /*0020*/  S2UR UR4, SR_CTAID.X ;  /* 0x00000000000479c3 */ /* 0x000e220000002500 */
[----:B------:R-:W1:Y:S07]  /*0030*/  LDCU.64 UR6, c[0x0][0x388] ;  /* 0x00007100ff0677ac */ /* 0x000e6e0008000a00 */
[----:B------:R-:W0:Y:S02]  /*0040*/  LDC R0, c[0x0][0x360] ;  /* 0x0000d800ff007b82 */ /* 0x000e240000000800 */
[----:B0-----:R-:W-:-:S05]  /*0050*/  IMAD R0, R0, UR4, R3 ;  /* 0x0000000400007c24 */ /* 0x001fca000f8e0203 */
[----:B-1----:R-:W-:-:S04]  /*0060*/  ISETP.GE.U32.AND P0, PT, R0, UR6, PT ;  /* 0x0000000600007c0c */ /* 0x002fc8000bf06070 */
[----:B------:R-:W-:-:S13]  /*0070*/  ISETP.GE.U32.AND.EX P0, PT, RZ, UR7, PT, P0 ;  /* 0x00000007ff007c0c */ /* 0x000fda000bf06100 */
[----:B------:R-:W-:Y:S05]  /*0080*/  @P0 EXIT ;  /* 0x000000000000094d */ /* 0x000fea0003800000 */
[----:B------:R-:W0:Y:S01]  /*0090*/  LDCU.64 UR6, c[0x0][0x390] ;  /* 0x00007200ff0677ac */ /* 0x000e220008000a00 */
[----:B------:R-:W-:Y:S01]  /*00a0*/  IMAD.SHL.U32 R4, R0, 0x4, RZ ;  /* 0x0000000400047824 */ /* 0x000fe200078e00ff */
[----:B------:R-:W-:Y:S01]  /*00b0*/  SHF.R.U32.HI R0, RZ, 0x1e, R0 ;  /* 0x0000001eff007819 */ /* 0x000fe20000011600 */
[----:B------:R-:W1:Y:S03]  /*00c0*/  LDCU.64 UR4, c[0x0][0x358] ;  /* 0x00006b00ff0477ac */ /* 0x000e660008000a00 */
[----:B0-----:R-:W-:-:S04]  /*00d0*/  IADD3 R6, P0, PT, R4, UR6, RZ ;  /* 0x0000000604067c10 */ /* 0x001fc8000ff1e0ff */
[----:B------:R-:W-:Y:S01]  /*00e0*/  IADD3.X R7, PT, PT, R0, UR7, RZ, P0, !PT ;  /* 0x0000000700077c10 */ /* 0x000fe200087fe4ff */
[----:B------:R-:W0:Y:S04]  /*00f0*/  LDCU.64 UR6, c[0x0][0x3a0] ;  /* 0x00007400ff0677ac */ /* 0x000e280008000a00 */
[----:B-1----:R-:W2:Y:S01]  /*0100*/  LDG.E R2, desc[UR4][R6.64] ;  /* 0x0000000406027981 */ /* 0x002ea2000c1e1900 */
[----:B0-----:R-:W-:-:S04]  /*0110*/  IADD3 R8, P0, PT, R4, UR6, RZ ;  /* 0x0000000604087c10 */ /* 0x001fc8000ff1e0ff */
[----:B------:R-:W-:Y:S01]  /*0120*/  IADD3.X R9, PT, PT, R0, UR7, RZ, P0, !PT ;  /* 0x0000000700097c10 */ /* 0x000fe200087fe4ff */
[----:B------:R-:W-:Y:S01]  /*0130*/  IMAD.MOV.U32 R13, RZ, RZ, 0x3bbb989d ;  /* 0x3bbb989dff0d7424 */ /* 0x000fe200078e00ff */
[----:B------:R-:W0:Y:S03]  /*0140*/  LDCU.64 UR6, c[0x0][0x3b0] ;  /* 0x00007600ff0677ac */ /* 0x000e260008000a00 */
[----:B------:R1:W3:Y:S01]  /*0150*/  LDG.E R5, desc[UR4][R8.64] ;  /* 0x0000000408057981 */ /* 0x0002e2000c1e1900 */
[----:B------:R-:W-:Y:S01]  /*0160*/  IMAD.MOV.U32 R15, RZ, RZ, 0x437c0000 ;  /* 0x437c0000ff0f7424 */ /* 0x000fe200078e00ff */
[----:B0-----:R-:W-:-:S04]  /*0170*/  IADD3 R10, P0, PT, R4, UR6, RZ ;  /* 0x00000006040a7c10 */ /* 0x001fc8000ff1e0ff */
[----:B------:R-:W-:-:S05]  /*0180*/  IADD3.X R11, PT, PT, R0, UR7, RZ, P0, !PT ;  /* 0x00000007000b7c10 */ /* 0x000fca00087fe4ff */
[----:B------:R0:W5:Y:S01]  /*0190*/  LDG.E R3, desc[UR4][R10.64] ;  /* 0x000000040a037981 */ /* 0x000162000c1e1900 */
[----:B------:R-:W-:Y:S01]  /*01a0*/  BSSY.RECONVERGENT B0, `(.L_x_0) ;  /* 0x000001a000007945 */ /* 0x000fe20003800200 */
[----:B--2---:R-:W-:-:S04]  /*01b0*/  FFMA.SAT R6, R2, R13, 0.5 ;  /* 0x3f00000002067423 */ /* 0x004fc8000000200d */
[----:B------:R-:W-:-:S04]  /*01c0*/  FFMA.RM R6, R6, R15, 12582913 ;  /* 0x4b40000106067423 */ /* 0x000fc8000000400f */
[C---:B------:R-:W-:Y:S01]  /*01d0*/  FADD R7, R6.reuse, -12583039 ;  /* 0xcb40007f06077421 */ /* 0x040fe20000000000 */
[----:B------:R-:W-:-:S03]  /*01e0*/  IMAD.SHL.U32 R6, R6, 0x800000, RZ ;  /* 0x0080000006067824 */ /* 0x000fc600078e00ff */
[----:B------:R-:W-:-:S04]  /*01f0*/  FFMA R7, R2, 1.4426950216293334961, -R7 ;  /* 0x3fb8aa3b02077823 */ /* 0x000fc80000000807 */
[----:B------:R-:W-:-:S04]  /*0200*/  FFMA R14, R2, 1.925963033500011079e-08, R7 ;  /* 0x32a57060020e7823 */ /* 0x000fc80000000007 */
[----:B------:R-:W2:Y:S02]  /*0210*/  MUFU.EX2 R7, R14 ;  /* 0x0000000e00077308 */ /* 0x000ea40000000800 */
[----:B--2---:R-:W-:-:S06]  /*0220*/  FMUL R16, R6, R7 ;  /* 0x0000000706107220 */ /* 0x004fcc0000400000 */
[----:B-1----:R-:W1:Y:S02]  /*0230*/  F2F.F64.F32 R8, R16 ;  /* 0x0000001000087310 */ /* 0x002e640000201800 */
[----:B-1----:R-:W-:-:S06]  /*0240*/  DADD R8, R8, 1 ;  /* 0x3ff0000008087429 */ /* 0x002fcc0000000000 */
[----:B0-----:R-:W0:Y:S04]  /*0250*/  MUFU.RCP64H R11, R9 ;  /* 0x00000009000b7308 */ /* 0x001e280000001800 */
[----:B------:R-:W-:-:S05]  /*0260*/  VIADD R10, R9, 0x300402 ;  /* 0x00300402090a7836 */ /* 0x000fca0000000000 */
[----:B------:R-:W-:Y:S01]  /*0270*/  FSETP.GEU.AND P0, PT, |R10|, 5.8789094863358348022e-39, PT ;  /* 0x004004020a00780b */ /* 0x000fe20003f0e200 */
[----:B0-----:R-:W-:-:S08]  /*0280*/  DFMA R6, -R8, R10, 1 ;  /* 0x3ff000000806742b */ /* 0x001fd0000000010a */
[----:B------:R-:W-:-:S08]  /*0290*/  DFMA R6, R6, R6, R6 ;  /* 0x000000060606722b */ /* 0x000fd00000000006 */
[----:B------:R-:W-:Y:S02]  /*02a0*/  DFMA R12, R10, R6, R10 ;  /* 0x000000060a0c722b */ /* 0x000fe4000000000a */
[----:B---3--:R-:W0:Y:S06]  /*02b0*/  F2F.F64.F32 R6, R5 ;  /* 0x0000000500067310 */ /* 0x008e2c0000201800 */
[----:B------:R-:W-:-:S08]  /*02c0*/  DFMA R14, -R8, R12, 1 ;  /* 0x3ff00000080e742b */ /* 0x000fd0000000010c */
[----:B------:R-:W-:Y:S02]  /*02d0*/  DFMA R12, R12, R14, R12 ;  /* 0x0000000e0c0c722b */ /* 0x000fe4000000000c */
[----:B0-----:R-:W-:Y:S01]  /*02e0*/  DADD R6, -R6, 1 ;  /* 0x3ff0000006067429 */ /* 0x001fe20000000100 */
[----:B------:R-:W-:Y:S10]  /*02f0*/  @P0 BRA `(.L_x_1) ;  /* 0x0000000000100947 */ /* 0x000ff40003800000 */
[----:B------:R-:W-:Y:S02]  /*0300*/  LOP3.LUT R5, R9, 0x7fffffff, RZ, 0xc0, !PT ;  /* 0x7fffffff09057812 */ /* 0x000fe400078ec0ff */
[----:B------:R-:W-:-:S03]  /*0310*/  MOV R10, 0x340 ;  /* 0x00000340000a7802 */ /* 0x000fc60000000f00 */
[----:B------:R-:W-:-:S07]  /*0320*/  VIADD R14, R5, 0xfff00000 ;  /* 0xfff00000050e7836 */ /* 0x000fce0000000000 */
[----:B-----5:R-:W-:Y:S05]  /*0330*/  CALL.REL.NOINC `($__internal_0_$__cuda_sm20_dblrcp_rn_slowpath_v3) ;  /* 0x0000000000407944 */ /* 0x020fea0003c00000 */
.L_x_1:
[----:B------:R-:W-:Y:S05]  /*0340*/  BSYNC.RECONVERGENT B0 ;  /* 0x0000000000007941 */ /* 0x000fea0003800200 */
.L_x_0:
[----:B------:R-:W0:Y:S02]  /*0350*/  LDCU.64 UR6, c[0x0][0x398] ;  /* 0x00007300ff0677ac */ /* 0x000e240008000a00 */
[----:B0-----:R-:W-:-:S04]  /*0360*/  IADD3 R8, P0, PT, R4, UR6, RZ ;  /* 0x0000000604087c10 */ /* 0x001fc8000ff1e0ff */
[----:B------:R-:W-:Y:S01]  /*0370*/  IADD3.X R9, PT, PT, R0, UR7, RZ, P0, !PT ;  /* 0x0000000700097c10 */ /* 0x000fe200087fe4ff */
[----:B------:R-:W-:Y:S01]  /*0380*/  DADD R6, R6, -R12 ;  /* 0x0000000006067229 */ /* 0x000fe2000000080c */
[----:B------:R-:W0:Y:S03]  /*0390*/  LDCU.64 UR6, c[0x0][0x3a8] ;  /* 0x00007500ff0677ac */ /* 0x000e260008000a00 */
[----:B------:R-:W2:Y:S06]  /*03a0*/  LDG.E R10, desc[UR4][R8.64] ;  /* 0x00000004080a7981 */ /* 0x000eac000c1e1900 */
[----:B------:R-:W2:Y:S01]  /*03b0*/  F2F.F32.F64 R6, R6 ;  /* 0x0000000600067310 */ /* 0x000ea20000301000 */
[----:B0-----:R-:W-:-:S04]  /*03c0*/  IADD3 R4, P0, PT, R4, UR6, RZ ;  /* 0x0000000604047c10 */ /* 0x001fc8000ff1e0ff */
[----:B------:R-:W-:Y:S01]  /*03d0*/  IADD3.X R5, PT, PT, R0, UR7, RZ, P0, !PT ;  /* 0x0000000700057c10 */ /* 0x000fe200087fe4ff */
[----:B--2--5:R-:W-:-:S05]  /*03e0*/  FFMA R11, R3, R6, R10 ;  /* 0x00000006030b7223 */ /* 0x024fca000000000a */
[----:B------:R-:W-:Y:S04]  /*03f0*/  STG.E desc[UR4][R8.64], R11 ;  /* 0x0000000b08007986 */ /* 0x000fe8000c101904 */
[----:B------:R-:W2:Y:S02]  /*0400*/  LDG.E R13, desc[UR4][R4.64] ;  /* 0x00000004040d7981 */ /* 0x000ea4000c1e1900 */
[----:B--2---:R-:W-:-:S05]  /*0410*/  FFMA R13, -R2, R3, R13 ;  /* 0x00000003020d7223 */ /* 0x004fca000000010d */
[----:B------:R-:W-:Y:S01]  /*0420*/  STG.E desc[UR4][R4.64], R13 ;  /* 0x0000000d04007986 */ /* 0x000fe2000c101904 */
[----:B------:R-:W-:Y:S05]  /*0430*/  EXIT ;  /* 0x000000000000794d */ /* 0x000fea0003800000 */
        .weak           $__internal_0_$__cuda_sm20_dblrcp_rn_slowpath_v3
        .type           $__internal_0_$__cuda_sm20_dblrcp_rn_slowpath_v3,@function
        .size           $__internal_0_$__cuda_sm20_dblrcp_rn_slowpath_v3,(.L_x_8 - $__internal_0_$__cuda_sm20_dblrcp_rn_slowpath_v3)
$__internal_0_$__cuda_sm20_dblrcp_rn_slowpath_v3:
[----:B------:R-:W-:Y:S01]  /*0440*/  DSETP.GTU.AND P0, PT, |R8|, +INF , PT ;  /* 0x7ff000000800742a */ /* 0x000fe20003f0c200 */
[----:B------:R-:W-:-:S13]  /*0450*/  BSSY.RECONVERGENT B1, `(.L_x_2) ;  /* 0x0000023000017945 */ /* 0x000fda0003800200 */
[----:B------:R-:W-:Y:S05]  /*0460*/  @P0 BRA `(.L_x_3) ;  /* 0x00000000007c0947 */ /* 0x000fea0003800000 */
[----:B------:R-:W-:-:S04]  /*0470*/  LOP3.LUT R5, R9, 0x7fffffff, RZ, 0xc0, !PT ;  /* 0x7fffffff09057812 */ /* 0x000fc800078ec0ff */
[----:B------:R-:W-:-:S04]  /*0480*/  IADD3 R11, PT, PT, R5, -0x1, RZ ;  /* 0xffffffff050b7810 */ /* 0x000fc80007ffe0ff */
[----:B------:R-:W-:-:S13]  /*0490*/  ISETP.GE.U32.AND P0, PT, R11, 0x7fefffff, PT ;  /* 0x7fefffff0b00780c */ /* 0x000fda0003f06070 */
[----:B------:R-:W-:Y:S01]  /*04a0*/  @P0 LOP3.LUT R13, R9, 0x7ff00000, RZ, 0x3c, !PT ;  /* 0x7ff00000090d0812 */ /* 0x000fe200078e3cff */
[----:B------:R-:W-:Y:S01]  /*04b0*/  @P0 IMAD.MOV.U32 R12, RZ, RZ, RZ ;  /* 0x000000ffff0c0224 */ /* 0x000fe200078e00ff */
[----:B------:R-:W-:Y:S06]  /*04c0*/  @P0 BRA `(.L_x_4) ;  /* 0x00000000006c0947 */ /* 0x000fec0003800000 */
[----:B------:R-:W-:-:S13]  /*04d0*/  ISETP.GE.U32.AND P0, PT, R5, 0x1000001, PT ;  /* 0x010000010500780c */ /* 0x000fda0003f06070 */
[----:B------:R-:W-:Y:S05]  /*04e0*/  @!P0 BRA `(.L_x_5) ;  /* 0x0000000000348947 */ /* 0x000fea0003800000 */
[----:B------:R-:W-:Y:S02]  /*04f0*/  VIADD R13, R9, 0xc0200000 ;  /* 0xc0200000090d7836 */ /* 0x000fe40000000000 */
[----:B------:R-:W-:Y:S02]  /*0500*/  IMAD.MOV.U32 R12, RZ, RZ, R8 ;  /* 0x000000ffff0c7224 */ /* 0x000fe400078e0008 */
[----:B------:R-:W0:Y:S04]  /*0510*/  MUFU.RCP64H R15, R13 ;  /* 0x0000000d000f7308 */ /* 0x000e280000001800 */
[----:B0-----:R-:W-:-:S08]  /*0520*/  DFMA R16, -R12, R14, 1 ;  /* 0x3ff000000c10742b */ /* 0x001fd0000000010e */
[----:B------:R-:W-:-:S08]  /*0530*/  DFMA R16, R16, R16, R16 ;  /* 0x000000101010722b */ /* 0x000fd00000000010 */
[----:B------:R-:W-:-:S08]  /*0540*/  DFMA R16, R14, R16, R14 ;  /* 0x000000100e10722b */ /* 0x000fd0000000000e */
[----:B------:R-:W-:-:S08]  /*0550*/  DFMA R14, -R12, R16, 1 ;  /* 0x3ff000000c0e742b */ /* 0x000fd00000000110 */
[----:B------:R-:W-:-:S08]  /*0560*/  DFMA R14, R16, R14, R16 ;  /* 0x0000000e100e722b */ /* 0x000fd00000000010 */
[----:B------:R-:W-:-:S08]  /*0570*/  DMUL R14, R14, 2.2250738585072013831e-308 ;  /* 0x001000000e0e7828 */ /* 0x000fd00000000000 */
[----:B------:R-:W-:-:S08]  /*0580*/  DFMA R8, -R8, R14, 1 ;  /* 0x3ff000000808742b */ /* 0x000fd0000000010e */
[----:B------:R-:W-:-:S08]  /*0590*/  DFMA R8, R8, R8, R8 ;  /* 0x000000080808722b */ /* 0x000fd00000000008 */
[----:B------:R-:W-:Y:S01]  /*05a0*/  DFMA R12, R14, R8, R14 ;  /* 0x000000080e0c722b */ /* 0x000fe2000000000e */
[----:B------:R-:W-:Y:S10]  /*05b0*/  BRA `(.L_x_4) ;  /* 0x0000000000307947 */ /* 0x000ff40003800000 */
.L_x_5:
[----:B------:R-:W-:Y:S01]  /*05c0*/  DMUL R8, R8, 8.11296384146066816958e+31 ;  /* 0x4690000008087828 */ /* 0x000fe20000000000 */
[----:B------:R-:W-:-:S05]  /*05d0*/  MOV R12, R14 ;  /* 0x0000000e000c7202 */ /* 0x000fca0000000f00 */
[----:B------:R-:W0:Y:S02]  /*05e0*/  MUFU.RCP64H R13, R9 ;  /* 0x00000009000d7308 */ /* 0x000e240000001800 */
[----:B0-----:R-:W-:-:S08]  /*05f0*/  DFMA R14, -R8, R12, 1 ;  /* 0x3ff00000080e742b */ /* 0x001fd0000000010c */
[----:B------:R-:W-:-:S08]  /*0600*/  DFMA R14, R14, R14, R14 ;  /* 0x0000000e0e0e722b */ /* 0x000fd0000000000e */
[----:B------:R-:W-:-:S08]  /*0610*/  DFMA R14, R12, R14, R12 ;  /* 0x0000000e0c0e722b */ /* 0x000fd0000000000c */
[----:B------:R-:W-:-:S08]  /*0620*/  DFMA R12, -R8, R14, 1 ;  /* 0x3ff00000080c742b */ /* 0x000fd0000000010e */
[----:B------:R-:W-:-:S08]  /*0630*/  DFMA R12, R14, R12, R14 ;  /* 0x0000000c0e0c722b */ /* 0x000fd0000000000e */
[----:B------:R-:W-:Y:S01]  /*0640*/  DMUL R12, R12, 8.11296384146066816958e+31 ;  /* 0x469000000c0c7828 */ /* 0x000fe20000000000 */
[----:B------:R-:W-:Y:S10]  /*0650*/  BRA `(.L_x_4) ;  /* 0x0000000000087947 */ /* 0x000ff40003800000 */
.L_x_3:
[----:B------:R-:W-:Y:S01]  /*0660*/  LOP3.LUT R13, R9, 0x80000, RZ, 0xfc, !PT ;  /* 0x00080000090d7812 */ /* 0x000fe200078efcff */
[----:B------:R-:W-:-:S07]  /*0670*/  IMAD.MOV.U32 R12, RZ, RZ, R8 ;  /* 0x000000ffff0c7224 */ /* 0x000fce00078e0008 */
.L_x_4:
[----:B------:R-:W-:Y:S05]  /*0680*/  BSYNC.RECONVERGENT B1 ;  /* 0x0000000000017941 */ /* 0x000fea0003800200 */
.L_x_2:
[----:B------:R-:W-:-:S04]  /*0690*/  IMAD.MOV.U32 R11, RZ, RZ, 0x0 ;  /* 0x00000000ff0b7424 */ /* 0x000fc800078e00ff */
[----:B------:R-:W-:Y:S05]  /*06a0*/  RET.REL.NODEC R10 `(bce_backward) ;  /* 0xfffffff80a547950 */ /* 0x000fea0003c3ffff */
.L_x_6:
[----:B------:R-:W-:-:S00]  /*06b0*/  BRA `(.L_x_6) ;  /* 0xfffffffc00fc7947 */ /* 0x000fc0000383ffff */
[----:B------:R-:W-:-:S00]  /*06c0*/  NOP ;  /* 0x0000000000007918 */ /* 0x000fc00000000000 */
        /* <DEDUP_REMOVED lines=11> */
.L_x_8:


//--------------------- .text.bce_forward         --------------------------
	.section	.text.bce_forward,"ax",@progbits
	.align	128
        .global         bce_forward
        .type           bce_forward,@function
        .size           bce_forward,(.L_x_10 - bce_forward)
        .other          bce_forward,@"STO_CUDA_ENTRY STV_DEFAULT"
bce_forward:
.text.bce_forward:
        /* <DEDUP_REMOVED lines=9> */
[----:B------:R-:W0:Y:S01]  /*0090*/  LDCU.128 UR8, c[0x0][0x390] ;  /* 0x00007200ff0877ac */ /* 0x000e220008000c00 */
[----:B------:R-:W-:Y:S02]  /*00a0*/  SHF.L.U32 R2, R0, 0x2, RZ ;  /* 0x0000000200027819 */ /* 0x000fe400000006ff */
[----:B------:R-:W-:Y:S01]  /*00b0*/  SHF.R.U32.HI R0, RZ, 0x1e, R0 ;  /* 0x0000001eff007819 */ /* 0x000fe20000011600 */
[----:B------:R-:W1:Y:S01]  /*00c0*/  LDCU.64 UR4, c[0x0][0x358] ;  /* 0x00006b00ff0477ac */ /* 0x000e620008000a00 */
[----:B------:R-:W-:Y:S01]  /*00d0*/  HFMA2 R8, -RZ, RZ, 0.96630859375, -0.0022525787353515625 ;  /* 0x3bbb989dff087431 */ /* 0x000fe200000001ff */
[----:B------:R-:W-:Y:S01]  /*00e0*/  MOV R9, 0x437c0000 ;  /* 0x437c000000097802 */ /* 0x000fe20000000f00 */
[----:B------:R-:W2:Y:S01]  /*00f0*/  LDCU.64 UR6, c[0x0][0x3a0] ;  /* 0x00007400ff0677ac */ /* 0x000ea20008000a00 */
[----:B0-----:R-:W-:-:S04]  /*0100*/  IADD3 R6, P0, PT, R2, UR8, RZ ;  /* 0x0000000802067c10 */ /* 0x001fc8000ff1e0ff */
[----:B------:R-:W-:-:S05]  /*0110*/  IADD3.X R7, PT, PT, R0, UR9, RZ, P0, !PT ;  /* 0x0000000900077c10 */ /* 0x000fca00087fe4ff */
[----:B-1----:R-:W3:Y:S01]  /*0120*/  LDG.E R3, desc[UR4][R6.64] ;  /* 0x0000000406037981 */ /* 0x002ee2000c1e1900 */
[----:B------:R-:W-:-:S04]  /*0130*/  IADD3 R4, P0, PT, R2, UR10, RZ ;  /* 0x0000000a02047c10 */ /* 0x000fc8000ff1e0ff */
[----:B------:R-:W-:-:S05]  /*0140*/  IADD3.X R5, PT, PT, R0, UR11, RZ, P0, !PT ;  /* 0x0000000b00057c10 */ /* 0x000fca00087fe4ff */
[----:B------:R0:W4:Y:S01]  /*0150*/  LDG.E R4, desc[UR4][R4.64] ;  /* 0x0000000404047981 */ /* 0x000122000c1e1900 */
[----:B---3--:R-:W-:-:S04]  /*0160*/  FFMA.SAT R8, |R3|, -R8, 0.5 ;  /* 0x3f00000003087423 */ /* 0x008fc80000002a08 */
[----:B------:R-:W-:Y:S01]  /*0170*/  FFMA.RM R8, R8, R9, 12582913 ;  /* 0x4b40000108087423 */ /* 0x000fe20000004009 */
[----:B------:R-:W-:-:S03]  /*0180*/  HFMA2 R9, -RZ, RZ, 1.5048828125, 33.21875 ;  /* 0x3e055027ff097431 */ /* 0x000fc600000001ff */
[C---:B------:R-:W-:Y:S01]  /*0190*/  FADD R10, R8.reuse, -12583039 ;  /* 0xcb40007f080a7421 */ /* 0x040fe20000000000 */
[----:B------:R-:W-:-:S03]  /*01a0*/  SHF.L.U32 R8, R8, 0x17, RZ ;  /* 0x0000001708087819 */ /* 0x000fc600000006ff */
[----:B------:R-:W-:-:S04]  /*01b0*/  FFMA R10, |R3|, -1.4426950216293334961, -R10 ;  /* 0xbfb8aa3b030a7823 */ /* 0x000fc80000000a0a */
[----:B------:R-:W-:-:S04]  /*01c0*/  FFMA R10, |R3|, -1.925963033500011079e-08, R10 ;  /* 0xb2a57060030a7823 */ /* 0x000fc8000000020a */
[----:B------:R-:W1:Y:S02]  /*01d0*/  MUFU.EX2 R7, R10 ;  /* 0x0000000a00077308 */ /* 0x000e640000000800 */
[----:B-1----:R-:W-:-:S05]  /*01e0*/  FFMA R7, R8, R7, 1 ;  /* 0x3f80000008077423 */ /* 0x002fca0000000007 */
[----:B------:R-:W-:-:S13]  /*01f0*/  FSETP.GEU.AND P0, PT, R7, 1.175494350822287508e-38, PT ;  /* 0x008000000700780b */ /* 0x000fda0003f0e000 */
[----:B------:R-:W-:-:S05]  /*0200*/  @!P0 FMUL R7, R7, 8388608 ;  /* 0x4b00000007078820 */ /* 0x000fca0000400000 */
[C---:B0-----:R-:W-:Y:S02]  /*0210*/  IADD3 R5, PT, PT, R7.reuse, -0x3f2aaaab, RZ ;  /* 0xc0d5555507057810 */ /* 0x041fe40007ffe0ff */
[----:B------:R-:W-:Y:S02]  /*0220*/  ISETP.GT.U32.AND P1, PT, R7, 0x7f7fffff, PT ;  /* 0x7f7fffff0700780c */ /* 0x000fe40003f24070 */
[----:B------:R-:W-:-:S04]  /*0230*/  LOP3.LUT R6, R5, 0xff800000, RZ, 0xc0, !PT ;  /* 0xff80000005067812 */ /* 0x000fc800078ec0ff */
[-C--:B------:R-:W-:Y:S02]  /*0240*/  IADD3 R5, PT, PT, R7, -R6.reuse, RZ ;  /* 0x8000000607057210 */ /* 0x080fe40007ffe0ff */
[----:B------:R-:W-:-:S03]  /*0250*/  I2FP.F32.S32 R6, R6 ;  /* 0x0000000600067245 */ /* 0x000fc60000201400 */
[----:B------:R-:W-:-:S04]  /*0260*/  FADD R8, R5, -1 ;  /* 0xbf80000005087421 */ /* 0x000fc80000000000 */
[----:B------:R-:W-:-:S04]  /*0270*/  FFMA R5, R8, -R9, 0.14084610342979431152 ;  /* 0x3e1039f608057423 */ /* 0x000fc80000000809 */
[----:B------:R-:W-:-:S04]  /*0280*/  FFMA R5, R8, R5, -0.12148627638816833496 ;  /* 0xbdf8cdcc08057423 */ /* 0x000fc80000000005 */
[----:B------:R-:W-:-:S04]  /*0290*/  FFMA R5, R8, R5, 0.13980610668659210205 ;  /* 0x3e0f295508057423 */ /* 0x000fc80000000005 */
[----:B------:R-:W-:-:S04]  /*02a0*/  FFMA R5, R8, R5, -0.16684235632419586182 ;  /* 0xbe2ad8b908057423 */ /* 0x000fc80000000005 */
[----:B------:R-:W-:-:S04]  /*02b0*/  FFMA R5, R8, R5, 0.20012299716472625732 ;  /* 0x3e4ced0b08057423 */ /* 0x000fc80000000005 */
[----:B------:R-:W-:-:S04]  /*02c0*/  FFMA R5, R8, R5, -0.24999669194221496582 ;  /* 0xbe7fff2208057423 */ /* 0x000fc80000000005 */
[----:B------:R-:W-:-:S04]  /*02d0*/  FFMA R5, R8, R5, 0.33333182334899902344 ;  /* 0x3eaaaa7808057423 */ /* 0x000fc80000000005 */
[C---:B------:R-:W-:Y:S01]  /*02e0*/  FFMA R9, R8.reuse, R5, -0.5 ;  /* 0xbf00000008097423 */ /* 0x040fe20000000005 */
[----:B------:R-:W-:Y:S02]  /*02f0*/  FSEL R5, RZ, -23, P0 ;  /* 0xc1b80000ff057808 */ /* 0x000fe40000000000 */
[----:B------:R-:W-:Y:S01]  /*0300*/  FSETP.NEU.AND P0, PT, R7, RZ, PT ;  /* 0x000000ff0700720b */ /* 0x000fe20003f0d000 */
[----:B------:R-:W-:Y:S02]  /*0310*/  FMUL R9, R8, R9 ;  /* 0x0000000908097220 */ /* 0x000fe40000400000 */
[----:B------:R-:W-:Y:S01]  /*0320*/  FFMA R5, R6, 1.1920928955078125e-07, R5 ;  /* 0x3400000006057823 */ /* 0x000fe20000000005 */
[----:B------:R-:W-:Y:S01]  /*0330*/  MOV R6, 0x7f800000 ;  /* 0x7f80000000067802 */ /* 0x000fe20000000f00 */
[----:B------:R-:W-:-:S04]  /*0340*/  FFMA R8, R8, R9, R8 ;  /* 0x0000000908087223 */ /* 0x000fc80000000008 */
[----:B------:R-:W-:Y:S01]  /*0350*/  FFMA R5, R5, 0.69314718246459960938, R8 ;  /* 0x3f31721805057823 */ /* 0x000fe20000000008 */
[----:B------:R-:W-:Y:S01]  /*0360*/  @P1 FFMA R5, R7, R6, +INF ;  /* 0x7f80000007051423 */ /* 0x000fe20000000006 */
[----:B------:R-:W-:Y:S02]  /*0370*/  FMNMX R6, RZ, R3, !PT ;  /* 0x00000003ff067209 */ /* 0x000fe40007800000 */
[----:B--2---:R-:W-:Y:S02]  /*0380*/  IADD3 R2, P1, PT, R2, UR6, RZ ;  /* 0x0000000602027c10 */ /* 0x004fe4000ff3e0ff */
[----:B------:R-:W-:Y:S01]  /*0390*/  FSEL R5, R5, -INF , P0 ;  /* 0xff80000005057808 */ /* 0x000fe20000000000 */
[----:B----4-:R-:W-:Y:S01]  /*03a0*/  FFMA R4, -R3, R4, R6 ;  /* 0x0000000403047223 */ /* 0x010fe20000000106 */
[----:B------:R-:W-:-:S03]  /*03b0*/  IADD3.X R3, PT, PT, R0, UR7, RZ, P1, !PT ;  /* 0x0000000700037c10 */ /* 0x000fc60008ffe4ff */
[----:B------:R-:W-:-:S05]  /*03c0*/  FADD R5, R4, R5 ;  /* 0x0000000504057221 */ /* 0x000fca0000000000 */
[----:B------:R-:W-:Y:S01]  /*03d0*/  STG.E desc[UR4][R2.64], R5 ;  /* 0x0000000502007986 */ /* 0x000fe2000c101904 */
[----:B------:R-:W-:Y:S05]  /*03e0*/  EXIT ;  /* 0x000000000000794d */ /* 0x000fea0003800000 */
.L_x_7:
        /* <DEDUP_REMOVED lines=9> */
.L_x_10:


//--------------------- .nv.shared.reserved.0     --------------------------
	.section	.nv.shared.reserved.0,"aw",@nobits
	.weak		__nv_reservedSMEM_offset_0_alias
	.size		__nv_reservedSMEM_offset_0_alias, 0, 64
	.other		__nv_reservedSMEM_offset_0_alias,@"STO_CUDA_RESERVED_SHARED STV_DEFAULT"
__nv_reservedSMEM_offset_0_alias:
	.zero		0
	.zero		64


//--------------------- .nv.constant0.bce_backward --------------------------
	.section	.nv.constant0.bce_backward,"a",@progbits
	.sectionflags	@""
	.align	4
.nv.constant0.bce_backward:
	.zero		952


//--------------------- .nv.constant0.bce_forward --------------------------
	.section	.nv.constant0.bce_forward,"a",@progbits
	.sectionflags	@""
	.align	4
.nv.constant0.bce_forward:
	.zero		936


//--------------------- SYMBOLS --------------------------

	.type		.nv.reservedSmem.offset0,@object
	.size		.nv.reservedSmem.offset0,0x4
